//
// Generated by NVIDIA NVVM Compiler
//
// Compiler Build ID: CL-36424714
// Cuda compilation tools, release 13.0, V13.0.88
// Based on NVVM 20.0.0
//

.version 9.0
.target sm_100
.address_size 64

	// .globl	_Z9CUDACountPcS_Pi

.visible .entry _Z9CUDACountPcS_Pi(
	.param .u64 .ptr .align 1 _Z9CUDACountPcS_Pi_param_0,
	.param .u64 .ptr .align 1 _Z9CUDACountPcS_Pi_param_1,
	.param .u64 .ptr .align 1 _Z9CUDACountPcS_Pi_param_2
)
{
	.reg .pred 	%p<3>;
	.reg .b16 	%rs<2>;
	.reg .b32 	%r<18>;
	.reg .b64 	%rd<13>;

	ld.param.u64 	%rd4, [_Z9CUDACountPcS_Pi_param_0];
	ld.param.u64 	%rd5, [_Z9CUDACountPcS_Pi_param_1];
	ld.param.u64 	%rd6, [_Z9CUDACountPcS_Pi_param_2];
	cvta.to.global.u64 	%rd1, %rd6;
	mov.u32 	%r1, %tid.x;
	ld.global.u32 	%r6, [%rd1];
	add.s32 	%r7, %r6, -2;
	mad.lo.s32 	%r8, %r1, %r7, %r6;
	add.s32 	%r9, %r1, -1;
	mul.wide.u32 	%rd7, %r1, %r9;
	shr.u64 	%rd8, %rd7, 1;
	cvt.u32.u64 	%r10, %rd8;
	not.b32 	%r11, %r10;
	add.s32 	%r2, %r8, %r11;
	sub.s32 	%r12, %r1, %r6;
	setp.gt.s32 	%p1, %r12, -2;
	@%p1 bra 	$L__BB0_3;
	not.b32 	%r3, %r1;
	cvta.to.global.u64 	%rd2, %rd4;
	cvta.to.global.u64 	%rd3, %rd5;
	mov.b32 	%r17, 0;
$L__BB0_2:
	cvt.u64.u32 	%rd9, %r17;
	add.s64 	%rd10, %rd2, %rd9;
	ld.global.u8 	%rs1, [%rd10];
	add.s32 	%r14, %r17, %r2;
	cvt.s64.s32 	%rd11, %r14;
	add.s64 	%rd12, %rd3, %rd11;
	st.global.u8 	[%rd12], %rs1;
	add.s32 	%r17, %r17, 1;
	ld.global.u32 	%r15, [%rd1];
	add.s32 	%r16, %r15, %r3;
	setp.lt.s32 	%p2, %r17, %r16;
	@%p2 bra 	$L__BB0_2;
$L__BB0_3:
	ret;

}


// ===== COMPILED SASS (sm_100) =====

	.target	sm_100

	.elftype	@"ET_EXEC"


//--------------------- .note.nv.tkinfo           --------------------------
	.section	.note.nv.tkinfo,"",@"SHT_NOTE"
	.sectionflags	@"SHF_NOTE_NV_TKINFO"
	.tkinfo
        /*0018*/ 	.word	0x00000002
        /*0030*/ 	.string	""
        /*0030*/ 	.string	"ptxas"
        /*0030*/ 	.string	"Cuda compilation tools, release 13.0, V13.0.88"
        /*0030*/ 	.string	"Build cuda_13.0.r13.0/compiler.36424714_0"
        /*0030*/ 	.string	"-arch sm_100 -m 64 "



//--------------------- .note.nv.cuinfo           --------------------------
	.section	.note.nv.cuinfo,"",@"SHT_NOTE"
	.sectionflags	@"SHF_NOTE_NV_CUINFO"
        /*0018*/ 	.short	0x0002
        /*001a*/ 	.short	0x0064
        /*001c*/ 	.short	0x0082
	.zero		2


//--------------------- .nv.info                  --------------------------
	.section	.nv.info,"",@"SHT_CUDA_INFO"
	.align	4


	//----- nvinfo : EIATTR_REGCOUNT
	.align		4
        /*0000*/ 	.byte	0x04, 0x2f
        /*0002*/ 	.short	(.L_1 - .L_0)
	.align		4
.L_0:
        /*0004*/ 	.word	index@(_Z9CUDACountPcS_Pi)
        /*0008*/ 	.word	0x0000000e


	//----- nvinfo : EIATTR_FRAME_SIZE
	.align		4
.L_1:
        /*000c*/ 	.byte	0x04, 0x11
        /*000e*/ 	.short	(.L_3 - .L_2)
	.align		4
.L_2:
        /*0010*/ 	.word	index@(_Z9CUDACountPcS_Pi)
        /*0014*/ 	.word	0x00000000


	//----- nvinfo : EIATTR_MIN_STACK_SIZE
	.align		4
.L_3:
        /*0018*/ 	.byte	0x04, 0x12
        /*001a*/ 	.short	(.L_5 - .L_4)
	.align		4
.L_4:
        /*001c*/ 	.word	index@(_Z9CUDACountPcS_Pi)
        /*0020*/ 	.word	0x00000000
.L_5:


//--------------------- .nv.compat                --------------------------
	.section	.nv.compat,"",@"SHT_CUDA_COMPAT_INFO"
	.align	4
        /*0000*/ 	.byte	0x02, 0x09, 0x00, 0x00, 0x02, 0x02, 0x01, 0x00, 0x02, 0x05, 0x05, 0x00, 0x03, 0x07, 0x01, 0x01
        /*0010*/ 	.byte	0x02, 0x03, 0x00, 0x00, 0x02, 0x06, 0x01, 0x00, 0x04, 0x0b, 0x08, 0x00, 0x09, 0x00, 0x00, 0x00
        /*0020*/ 	.byte	0x00, 0x00, 0x00, 0x00


//--------------------- .nv.info._Z9CUDACountPcS_Pi --------------------------
	.section	.nv.info._Z9CUDACountPcS_Pi,"",@"SHT_CUDA_INFO"
	.sectionflags	@""
	.align	4


	//----- nvinfo : EIATTR_CUDA_API_VERSION
	.align		4
        /*0000*/ 	.byte	0x04, 0x37
        /*0002*/ 	.short	(.L_7 - .L_6)
.L_6:
        /*0004*/ 	.word	0x00000082


	//----- nvinfo : EIATTR_KPARAM_INFO
	.align		4
.L_7:
        /*0008*/ 	.byte	0x04, 0x17
        /*000a*/ 	.short	(.L_9 - .L_8)
.L_8:
        /*000c*/ 	.word	0x00000000
        /*0010*/ 	.short	0x0002
        /*0012*/ 	.short	0x0010
        /*0014*/ 	.byte	0x00, 0xf5, 0x21, 0x00


	//----- nvinfo : EIATTR_KPARAM_INFO
	.align		4
.L_9:
        /*0018*/ 	.byte	0x04, 0x17
        /*001a*/ 	.short	(.L_11 - .L_10)
.L_10:
        /*001c*/ 	.word	0x00000000
        /*0020*/ 	.short	0x0001
        /*0022*/ 	.short	0x0008
        /*0024*/ 	.byte	0x00, 0xf5, 0x21, 0x00


	//----- nvinfo : EIATTR_KPARAM_INFO
	.align		4
.L_11:
        /*0028*/ 	.byte	0x04, 0x17
        /*002a*/ 	.short	(.L_13 - .L_12)
.L_12:
        /*002c*/ 	.word	0x00000000
        /*0030*/ 	.short	0x0000
        /*0032*/ 	.short	0x0000
        /*0034*/ 	.byte	0x00, 0xf5, 0x21, 0x00


	//----- nvinfo : EIATTR_SPARSE_MMA_MASK
	.align		4
.L_13:
        /*0038*/ 	.byte	0x03, 0x50
        /*003a*/ 	.short	0x0000


	//----- nvinfo : EIATTR_MAXREG_COUNT
	.align		4
        /*003c*/ 	.byte	0x03, 0x1b
        /*003e*/ 	.short	0x00ff


	//----- nvinfo : EIATTR_MERCURY_ISA_VERSION
	.align		4
        /*0040*/ 	.byte	0x03, 0x5f
        /*0042*/ 	.short	0x0101


	//----- nvinfo : EIATTR_VRC_CTA_INIT_COUNT
	.align		4
        /*0044*/ 	.byte	0x02, 0x4a
	.zero		1
	.zero		1


	//----- nvinfo : EIATTR_EXIT_INSTR_OFFSETS
	.align		4
        /*0048*/ 	.byte	0x04, 0x1c
        /*004a*/ 	.short	(.L_15 - .L_14)


	//   ....[0]....
.L_14:
        /*004c*/ 	.word	0x000000a0


	//   ....[1]....
        /*0050*/ 	.word	0x000001e0


	//----- nvinfo : EIATTR_CRS_STACK_SIZE
	.align		4
.L_15:
        /*0054*/ 	.byte	0x04, 0x1e
        /*0056*/ 	.short	(.L_17 - .L_16)
.L_16:
        /*0058*/ 	.word	0x00000000


	//----- nvinfo : EIATTR_CBANK_PARAM_SIZE
	.align		4
.L_17:
        /*005c*/ 	.byte	0x03, 0x19
        /*005e*/ 	.short	0x0018


	//----- nvinfo : EIATTR_PARAM_CBANK
	.align		4
        /*0060*/ 	.byte	0x04, 0x0a
        /*0062*/ 	.short	(.L_19 - .L_18)
	.align		4
.L_18:
        /*0064*/ 	.word	index@(.nv.constant0._Z9CUDACountPcS_Pi)
        /*0068*/ 	.short	0x0380
        /*006a*/ 	.short	0x0018


	//----- nvinfo : EIATTR_SW_WAR
	.align		4
.L_19:
        /*006c*/ 	.byte	0x04, 0x36
        /*006e*/ 	.short	(.L_21 - .L_20)
.L_20:
        /*0070*/ 	.word	0x00000008
.L_21:


//--------------------- .nv.callgraph             --------------------------
	.section	.nv.callgraph,"",@"SHT_CUDA_CALLGRAPH"
	.align	4
	.sectionentsize	8
	.align		4
        /*0000*/ 	.word	0x00000000
	.align		4
        /*0004*/ 	.word	0xffffffff
	.align		4
        /*0008*/ 	.word	0x00000000
	.align		4
        /*000c*/ 	.word	0xfffffffe
	.align		4
        /*0010*/ 	.word	0x00000000
	.align		4
        /*0014*/ 	.word	0xfffffffd
	.align		4
        /*0018*/ 	.word	0x00000000
	.align		4
        /*001c*/ 	.word	0xfffffffc


//--------------------- .text._Z9CUDACountPcS_Pi  --------------------------
	.section	.text._Z9CUDACountPcS_Pi,"ax",@progbits
	.align	128
        .global         _Z9CUDACountPcS_Pi
        .type           _Z9CUDACountPcS_Pi,@function
        .size           _Z9CUDACountPcS_Pi,(.L_x_2 - _Z9CUDACountPcS_Pi)
        .other          _Z9CUDACountPcS_Pi,@"STO_CUDA_ENTRY STV_DEFAULT"
_Z9CUDACountPcS_Pi:
.text._Z9CUDACountPcS_Pi:
[----:B------:R-:W-:Y:S08]  /*0000*/  LDC R1, c[0x0][0x37c] ;  /* 0x0000df00ff017b82 */ /* 0x000ff00000000800 */
[----:B------:R-:W0:Y:S01]  /*0010*/  LDC.64 R2, c[0x0][0x390] ;  /* 0x0000e400ff027b82 */ /* 0x000e220000000a00 */
[----:B------:R-:W0:Y:S02]  /*0020*/  LDCU.64 UR4, c[0x0][0x358] ;  /* 0x00006b00ff0477ac */ /* 0x000e240008000a00 */
[----:B0-----:R-:W2:Y:S01]  /*0030*/  LDG.E R0, desc[UR4][R2.64] ;  /* 0x0000000402007981 */ /* 0x001ea2000c1e1900 */
[----:B------:R-:W2:Y:S02]  /*0040*/  S2R R9, SR_TID.X ;  /* 0x0000000000097919 */ /* 0x000ea40000002100 */
[----:B--2---:R-:W-:-:S02]  /*0050*/  IMAD.IADD R4, R9, 0x1, -R0 ;  /* 0x0000000109047824 */ /* 0x004fc400078e0a00 */
[----:B------:R-:W-:-:S03]  /*0060*/  VIADD R7, R0, 0xfffffffe ;  /* 0xfffffffe00077836 */ /* 0x000fc60000000000 */
[----:B------:R-:W-:Y:S01]  /*0070*/  ISETP.GT.AND P0, PT, R4, -0x2, PT ;  /* 0xfffffffe0400780c */ /* 0x000fe20003f04270 */
[----:B------:R-:W-:-:S04]  /*0080*/  VIADD R4, R9, 0xffffffff ;  /* 0xffffffff09047836 */ /* 0x000fc80000000000 */
[----:B------:R-:W-:-:S08]  /*0090*/  IMAD.WIDE.U32 R4, R9, R4, RZ ;  /* 0x0000000409047225 */ /* 0x000fd000078e00ff */
[----:B------:R-:W-:Y:S05]  /*00a0*/  @P0 EXIT ;  /* 0x000000000000094d */ /* 0x000fea0003800000 */
[----:B------:R-:W-:Y:S01]  /*00b0*/  SHF.R.U64 R4, R4, 0x1, R5 ;  /* 0x0000000104047819 */ /* 0x000fe20000001205 */
[-C--:B------:R-:W-:Y:S01]  /*00c0*/  IMAD R7, R7, R9.reuse, R0 ;  /* 0x0000000907077224 */ /* 0x080fe200078e0200 */
[----:B------:R-:W-:Y:S01]  /*00d0*/  LOP3.LUT R8, RZ, R9, RZ, 0x33, !PT ;  /* 0x00000009ff087212 */ /* 0x000fe200078e33ff */
[----:B------:R-:W-:Y:S01]  /*00e0*/  IMAD.MOV.U32 R9, RZ, RZ, RZ ;  /* 0x000000ffff097224 */ /* 0x000fe200078e00ff */
[----:B------:R-:W-:Y:S01]  /*00f0*/  LOP3.LUT R0, RZ, R4, RZ, 0x33, !PT ;  /* 0x00000004ff007212 */ /* 0x000fe200078e33ff */
[----:B------:R-:W0:Y:S03]  /*0100*/  LDCU.128 UR8, c[0x0][0x380] ;  /* 0x00007000ff0877ac */ /* 0x000e260008000c00 */
[----:B------:R-:W-:-:S07]  /*0110*/  IADD3 R0, PT, PT, R7, R0, RZ ;  /* 0x0000000007007210 */ /* 0x000fce0007ffe0ff */
.L_x_0:
[----:B0-----:R-:W-:-:S05]  /*0120*/  IADD3 R4, P0, PT, R9, UR8, RZ ;  /* 0x0000000809047c10 */ /* 0x001fca000ff1e0ff */
[----:B------:R-:W-:-:S06]  /*0130*/  IMAD.X R5, RZ, RZ, UR9, P0 ;  /* 0x00000009ff057e24 */ /* 0x000fcc00080e06ff */
[----:B------:R-:W2:Y:S01]  /*0140*/  LDG.E.U8 R5, desc[UR4][R4.64] ;  /* 0x0000000404057981 */ /* 0x000ea2000c1e1100 */
[----:B------:R-:W-:-:S04]  /*0150*/  IADD3 R7, PT, PT, R0, R9, RZ ;  /* 0x0000000900077210 */ /* 0x000fc80007ffe0ff */
[----:B------:R-:W-:-:S04]  /*0160*/  IADD3 R6, P0, PT, R7, UR10, RZ ;  /* 0x0000000a07067c10 */ /* 0x000fc8000ff1e0ff */
[----:B------:R-:W-:-:S05]  /*0170*/  LEA.HI.X.SX32 R7, R7, UR11, 0x1, P0 ;  /* 0x0000000b07077c11 */ /* 0x000fca00080f0eff */
[----:B--2---:R1:W-:Y:S04]  /*0180*/  STG.E.U8 desc[UR4][R6.64], R5 ;  /* 0x0000000506007986 */ /* 0x0043e8000c101104 */
[----:B------:R-:W2:Y:S01]  /*0190*/  LDG.E R11, desc[UR4][R2.64] ;  /* 0x00000004020b7981 */ /* 0x000ea2000c1e1900 */
[----:B------:R-:W-:Y:S01]  /*01a0*/  VIADD R9, R9, 0x1 ;  /* 0x0000000109097836 */ /* 0x000fe20000000000 */
[----:B--2---:R-:W-:-:S04]  /*01b0*/  IADD3 R10, PT, PT, R8, R11, RZ ;  /* 0x0000000b080a7210 */ /* 0x004fc80007ffe0ff */
[----:B------:R-:W-:-:S13]  /*01c0*/  ISETP.GE.AND P0, PT, R9, R10, PT ;  /* 0x0000000a0900720c */ /* 0x000fda0003f06270 */
[----:B-1----:R-:W-:Y:S05]  /*01d0*/  @!P0 BRA `(.L_x_0) ;  /* 0xfffffffc00d08947 */ /* 0x002fea000383ffff */
[----:B------:R-:W-:Y:S05]  /*01e0*/  EXIT ;  /* 0x000000000000794d */ /* 0x000fea0003800000 */
.L_x_1:
[----:B------:R-:W-:-:S00]  /*01f0*/  BRA `(.L_x_1) ;  /* 0xfffffffc00fc7947 */ /* 0x000fc0000383ffff */
[----:B------:R-:W-:-:S00]  /*0200*/  NOP ;  /* 0x0000000000007918 */ /* 0x000fc00000000000 */
[----:B------:R-:W-:-:S00]  /*0210*/  NOP ;  /* 0x0000000000007918 */ /* 0x000fc00000000000 */
[----:B------:R-:W-:-:S00]  /*0220*/  NOP ;  /* 0x0000000000007918 */ /* 0x000fc00000000000 */
[----:B------:R-:W-:-:S00]  /*0230*/  NOP ;  /* 0x0000000000007918 */ /* 0x000fc00000000000 */
[----:B------:R-:W-:-:S00]  /*0240*/  NOP ;  /* 0x0000000000007918 */ /* 0x000fc00000000000 */
[----:B------:R-:W-:-:S00]  /*0250*/  NOP ;  /* 0x0000000000007918 */ /* 0x000fc00000000000 */
[----:B------:R-:W-:-:S00]  /*0260*/  NOP ;  /* 0x0000000000007918 */ /* 0x000fc00000000000 */
[----:B------:R-:W-:-:S00]  /*0270*/  NOP ;  /* 0x0000000000007918 */ /* 0x000fc00000000000 */
.L_x_2:


//--------------------- .nv.shared.reserved.0     --------------------------
	.section	.nv.shared.reserved.0,"aw",@nobits
	.weak		__nv_reservedSMEM_offset_0_alias
	.size		__nv_reservedSMEM_offset_0_alias, 0, 64
	.other		__nv_reservedSMEM_offset_0_alias,@"STO_CUDA_RESERVED_SHARED STV_DEFAULT"
__nv_reservedSMEM_offset_0_alias:
	.zero		0
	.zero		64


//--------------------- .nv.constant0._Z9CUDACountPcS_Pi --------------------------
	.section	.nv.constant0._Z9CUDACountPcS_Pi,"a",@progbits
	.sectionflags	@""
	.align	4
.nv.constant0._Z9CUDACountPcS_Pi:
	.zero		920


//--------------------- SYMBOLS --------------------------

	.type		.nv.reservedSmem.offset0,@object
	.size		.nv.reservedSmem.offset0,0x4
